//
// Generated by NVIDIA NVVM Compiler
//
// Compiler Build ID: CL-36424714
// Cuda compilation tools, release 13.0, V13.0.88
// Based on NVVM 20.0.0
//

.version 9.0
.target sm_100
.address_size 64

	// .globl	_Z13conv3d_kernelPfS_S_iiii

.visible .entry _Z13conv3d_kernelPfS_S_iiii(
	.param .u64 .ptr .align 1 _Z13conv3d_kernelPfS_S_iiii_param_0,
	.param .u64 .ptr .align 1 _Z13conv3d_kernelPfS_S_iiii_param_1,
	.param .u64 .ptr .align 1 _Z13conv3d_kernelPfS_S_iiii_param_2,
	.param .u32 _Z13conv3d_kernelPfS_S_iiii_param_3,
	.param .u32 _Z13conv3d_kernelPfS_S_iiii_param_4,
	.param .u32 _Z13conv3d_kernelPfS_S_iiii_param_5,
	.param .u32 _Z13conv3d_kernelPfS_S_iiii_param_6
)
{
	.reg .pred 	%p<101>;
	.reg .b32 	%r<91>;
	.reg .b32 	%f<92>;
	.reg .b64 	%rd<26>;

	ld.param.u64 	%rd10, [_Z13conv3d_kernelPfS_S_iiii_param_0];
	ld.param.u64 	%rd11, [_Z13conv3d_kernelPfS_S_iiii_param_2];
	ld.param.u32 	%r40, [_Z13conv3d_kernelPfS_S_iiii_param_3];
	ld.param.u32 	%r41, [_Z13conv3d_kernelPfS_S_iiii_param_4];
	ld.param.u32 	%r42, [_Z13conv3d_kernelPfS_S_iiii_param_5];
	ld.param.u32 	%r43, [_Z13conv3d_kernelPfS_S_iiii_param_6];
	cvta.to.global.u64 	%rd1, %rd10;
	cvta.to.global.u64 	%rd2, %rd11;
	mov.u32 	%r44, %ctaid.x;
	mov.u32 	%r45, %ntid.x;
	mov.u32 	%r46, %tid.x;
	mad.lo.s32 	%r1, %r44, %r45, %r46;
	mov.u32 	%r47, %ctaid.y;
	mov.u32 	%r48, %ntid.y;
	mov.u32 	%r49, %tid.y;
	mad.lo.s32 	%r2, %r47, %r48, %r49;
	mov.u32 	%r50, %ctaid.z;
	mov.u32 	%r51, %ntid.z;
	mov.u32 	%r52, %tid.z;
	mad.lo.s32 	%r3, %r50, %r51, %r52;
	shl.b32 	%r4, %r40, 1;
	or.b32  	%r5, %r4, 1;
	setp.lt.s32 	%p3, %r40, 0;
	mov.f32 	%f73, 0f00000000;
	@%p3 bra 	$L__BB0_42;
	sub.s32 	%r6, %r3, %r40;
	sub.s32 	%r7, %r2, %r40;
	sub.s32 	%r8, %r1, %r40;
	max.s32 	%r9, %r4, 0;
	add.s32 	%r54, %r9, 1;
	and.b32  	%r10, %r9, 6;
	and.b32  	%r11, %r9, 2;
	and.b32  	%r12, %r54, 2147483640;
	neg.s32 	%r13, %r12;
	add.s32 	%r14, %r8, 3;
	mov.f32 	%f73, 0f00000000;
	mov.b32 	%r82, 0;
$L__BB0_2:
	add.s32 	%r56, %r82, %r6;
	setp.gt.s32 	%p4, %r56, -1;
	setp.lt.s32 	%p5, %r56, %r43;
	and.pred  	%p1, %p4, %p5;
	mul.lo.s32 	%r16, %r82, %r5;
	mul.lo.s32 	%r17, %r56, %r42;
	mov.b32 	%r83, 0;
$L__BB0_3:
	setp.lt.s32 	%p6, %r4, 7;
	add.s32 	%r58, %r83, %r7;
	setp.gt.s32 	%p7, %r58, -1;
	setp.lt.s32 	%p8, %r58, %r42;
	and.pred  	%p9, %p7, %p8;
	and.pred  	%p2, %p1, %p9;
	add.s32 	%r59, %r83, %r16;
	mul.lo.s32 	%r19, %r59, %r5;
	add.s32 	%r60, %r58, %r17;
	mul.lo.s32 	%r20, %r60, %r41;
	mov.b32 	%r89, 0;
	@%p6 bra 	$L__BB0_22;
	add.s32 	%r61, %r7, %r17;
	add.s32 	%r62, %r61, %r83;
	mad.lo.s32 	%r84, %r41, %r62, %r8;
	mov.u32 	%r85, %r14;
	mov.u32 	%r86, %r19;
	mov.u32 	%r87, %r13;
$L__BB0_5:
	.pragma "nounroll";
	add.s32 	%r63, %r85, -3;
	setp.gt.s32 	%p11, %r63, -1;
	setp.lt.s32 	%p12, %r63, %r41;
	and.pred  	%p13, %p11, %p12;
	and.pred  	%p14, %p2, %p13;
	mul.wide.s32 	%rd12, %r86, 4;
	add.s64 	%rd3, %rd2, %rd12;
	mul.wide.s32 	%rd13, %r84, 4;
	add.s64 	%rd4, %rd1, %rd13;
	not.pred 	%p15, %p14;
	@%p15 bra 	$L__BB0_7;
	ld.global.f32 	%f40, [%rd3];
	ld.global.f32 	%f41, [%rd4];
	fma.rn.f32 	%f73, %f40, %f41, %f73;
$L__BB0_7:
	add.s32 	%r64, %r85, -2;
	setp.gt.s32 	%p16, %r64, -1;
	setp.lt.s32 	%p17, %r64, %r41;
	and.pred  	%p18, %p16, %p17;
	and.pred  	%p19, %p2, %p18;
	not.pred 	%p20, %p19;
	@%p20 bra 	$L__BB0_9;
	ld.global.f32 	%f42, [%rd3+4];
	ld.global.f32 	%f43, [%rd4+4];
	fma.rn.f32 	%f73, %f42, %f43, %f73;
$L__BB0_9:
	add.s32 	%r65, %r85, -1;
	setp.gt.s32 	%p21, %r65, -1;
	setp.lt.s32 	%p22, %r65, %r41;
	and.pred  	%p23, %p21, %p22;
	and.pred  	%p24, %p2, %p23;
	not.pred 	%p25, %p24;
	@%p25 bra 	$L__BB0_11;
	ld.global.f32 	%f44, [%rd3+8];
	ld.global.f32 	%f45, [%rd4+8];
	fma.rn.f32 	%f73, %f44, %f45, %f73;
$L__BB0_11:
	setp.gt.s32 	%p26, %r85, -1;
	setp.lt.s32 	%p27, %r85, %r41;
	and.pred  	%p28, %p26, %p27;
	and.pred  	%p29, %p2, %p28;
	not.pred 	%p30, %p29;
	@%p30 bra 	$L__BB0_13;
	ld.global.f32 	%f46, [%rd3+12];
	ld.global.f32 	%f47, [%rd4+12];
	fma.rn.f32 	%f73, %f46, %f47, %f73;
$L__BB0_13:
	add.s32 	%r66, %r85, 1;
	setp.gt.s32 	%p31, %r66, -1;
	setp.lt.s32 	%p32, %r66, %r41;
	and.pred  	%p33, %p31, %p32;
	and.pred  	%p34, %p2, %p33;
	not.pred 	%p35, %p34;
	@%p35 bra 	$L__BB0_15;
	ld.global.f32 	%f48, [%rd3+16];
	ld.global.f32 	%f49, [%rd4+16];
	fma.rn.f32 	%f73, %f48, %f49, %f73;
$L__BB0_15:
	add.s32 	%r67, %r85, 2;
	setp.gt.s32 	%p36, %r67, -1;
	setp.lt.s32 	%p37, %r67, %r41;
	and.pred  	%p38, %p36, %p37;
	and.pred  	%p39, %p2, %p38;
	not.pred 	%p40, %p39;
	@%p40 bra 	$L__BB0_17;
	ld.global.f32 	%f50, [%rd3+20];
	ld.global.f32 	%f51, [%rd4+20];
	fma.rn.f32 	%f73, %f50, %f51, %f73;
$L__BB0_17:
	add.s32 	%r68, %r85, 3;
	setp.gt.s32 	%p41, %r68, -1;
	setp.lt.s32 	%p42, %r68, %r41;
	and.pred  	%p43, %p41, %p42;
	and.pred  	%p44, %p2, %p43;
	not.pred 	%p45, %p44;
	@%p45 bra 	$L__BB0_19;
	ld.global.f32 	%f52, [%rd3+24];
	ld.global.f32 	%f53, [%rd4+24];
	fma.rn.f32 	%f73, %f52, %f53, %f73;
$L__BB0_19:
	add.s32 	%r69, %r85, 4;
	setp.gt.s32 	%p46, %r69, -1;
	setp.lt.s32 	%p47, %r69, %r41;
	and.pred  	%p48, %p46, %p47;
	and.pred  	%p49, %p2, %p48;
	not.pred 	%p50, %p49;
	@%p50 bra 	$L__BB0_21;
	ld.global.f32 	%f54, [%rd3+28];
	ld.global.f32 	%f55, [%rd4+28];
	fma.rn.f32 	%f73, %f54, %f55, %f73;
$L__BB0_21:
	add.s32 	%r87, %r87, 8;
	add.s32 	%r86, %r86, 8;
	add.s32 	%r85, %r85, 8;
	add.s32 	%r84, %r84, 8;
	setp.ne.s32 	%p51, %r87, 0;
	mov.u32 	%r89, %r12;
	@%p51 bra 	$L__BB0_5;
$L__BB0_22:
	setp.lt.u32 	%p52, %r10, 3;
	@%p52 bra 	$L__BB0_32;
	add.s32 	%r31, %r89, %r8;
	setp.gt.s32 	%p53, %r31, -1;
	setp.lt.s32 	%p54, %r31, %r41;
	and.pred  	%p55, %p53, %p54;
	and.pred  	%p57, %p2, %p55;
	add.s32 	%r70, %r89, %r19;
	mul.wide.s32 	%rd14, %r70, 4;
	add.s64 	%rd5, %rd2, %rd14;
	add.s32 	%r71, %r31, %r20;
	mul.wide.s32 	%rd15, %r71, 4;
	add.s64 	%rd6, %rd1, %rd15;
	not.pred 	%p58, %p57;
	@%p58 bra 	$L__BB0_25;
	ld.global.f32 	%f56, [%rd5];
	ld.global.f32 	%f57, [%rd6];
	fma.rn.f32 	%f73, %f56, %f57, %f73;
$L__BB0_25:
	add.s32 	%r72, %r31, 1;
	setp.gt.s32 	%p59, %r72, -1;
	setp.lt.s32 	%p60, %r72, %r41;
	and.pred  	%p61, %p59, %p60;
	and.pred  	%p62, %p2, %p61;
	not.pred 	%p63, %p62;
	@%p63 bra 	$L__BB0_27;
	ld.global.f32 	%f58, [%rd5+4];
	ld.global.f32 	%f59, [%rd6+4];
	fma.rn.f32 	%f73, %f58, %f59, %f73;
$L__BB0_27:
	add.s32 	%r73, %r31, 2;
	setp.gt.s32 	%p64, %r73, -1;
	setp.lt.s32 	%p65, %r73, %r41;
	and.pred  	%p66, %p64, %p65;
	and.pred  	%p67, %p2, %p66;
	not.pred 	%p68, %p67;
	@%p68 bra 	$L__BB0_29;
	ld.global.f32 	%f60, [%rd5+8];
	ld.global.f32 	%f61, [%rd6+8];
	fma.rn.f32 	%f73, %f60, %f61, %f73;
$L__BB0_29:
	add.s32 	%r74, %r31, 3;
	setp.gt.s32 	%p69, %r74, -1;
	setp.lt.s32 	%p70, %r74, %r41;
	and.pred  	%p71, %p69, %p70;
	and.pred  	%p72, %p2, %p71;
	not.pred 	%p73, %p72;
	@%p73 bra 	$L__BB0_31;
	ld.global.f32 	%f62, [%rd5+12];
	ld.global.f32 	%f63, [%rd6+12];
	fma.rn.f32 	%f73, %f62, %f63, %f73;
$L__BB0_31:
	add.s32 	%r89, %r89, 4;
$L__BB0_32:
	setp.eq.s32 	%p74, %r11, 0;
	@%p74 bra 	$L__BB0_38;
	add.s32 	%r34, %r89, %r8;
	setp.gt.s32 	%p75, %r34, -1;
	setp.lt.s32 	%p76, %r34, %r41;
	and.pred  	%p77, %p75, %p76;
	and.pred  	%p79, %p2, %p77;
	add.s32 	%r75, %r89, %r19;
	mul.wide.s32 	%rd16, %r75, 4;
	add.s64 	%rd7, %rd2, %rd16;
	add.s32 	%r76, %r34, %r20;
	mul.wide.s32 	%rd17, %r76, 4;
	add.s64 	%rd8, %rd1, %rd17;
	not.pred 	%p80, %p79;
	@%p80 bra 	$L__BB0_35;
	ld.global.f32 	%f64, [%rd7];
	ld.global.f32 	%f65, [%rd8];
	fma.rn.f32 	%f73, %f64, %f65, %f73;
$L__BB0_35:
	add.s32 	%r77, %r34, 1;
	setp.gt.s32 	%p81, %r77, -1;
	setp.lt.s32 	%p82, %r77, %r41;
	and.pred  	%p83, %p81, %p82;
	and.pred  	%p84, %p2, %p83;
	not.pred 	%p85, %p84;
	@%p85 bra 	$L__BB0_37;
	ld.global.f32 	%f66, [%rd7+4];
	ld.global.f32 	%f67, [%rd8+4];
	fma.rn.f32 	%f73, %f66, %f67, %f73;
$L__BB0_37:
	add.s32 	%r89, %r89, 2;
$L__BB0_38:
	add.s32 	%r37, %r89, %r8;
	setp.gt.s32 	%p86, %r37, -1;
	setp.lt.s32 	%p87, %r37, %r41;
	and.pred  	%p88, %p86, %p87;
	and.pred  	%p90, %p2, %p88;
	not.pred 	%p91, %p90;
	@%p91 bra 	$L__BB0_40;
	add.s32 	%r78, %r89, %r19;
	mul.wide.s32 	%rd18, %r78, 4;
	add.s64 	%rd19, %rd2, %rd18;
	ld.global.f32 	%f68, [%rd19];
	add.s32 	%r79, %r37, %r20;
	mul.wide.s32 	%rd20, %r79, 4;
	add.s64 	%rd21, %rd1, %rd20;
	ld.global.f32 	%f69, [%rd21];
	fma.rn.f32 	%f73, %f68, %f69, %f73;
$L__BB0_40:
	add.s32 	%r38, %r83, 1;
	setp.ne.s32 	%p92, %r83, %r9;
	mov.u32 	%r83, %r38;
	@%p92 bra 	$L__BB0_3;
	add.s32 	%r39, %r82, 1;
	setp.ne.s32 	%p93, %r82, %r9;
	mov.u32 	%r82, %r39;
	@%p93 bra 	$L__BB0_2;
$L__BB0_42:
	setp.ge.s32 	%p94, %r3, %r43;
	setp.ge.s32 	%p95, %r2, %r42;
	or.pred  	%p96, %p94, %p95;
	setp.lt.s32 	%p97, %r1, 0;
	or.pred  	%p98, %p97, %p96;
	setp.ge.s32 	%p99, %r1, %r41;
	or.pred  	%p100, %p99, %p98;
	@%p100 bra 	$L__BB0_44;
	ld.param.u64 	%rd25, [_Z13conv3d_kernelPfS_S_iiii_param_1];
	mad.lo.s32 	%r80, %r42, %r3, %r2;
	mad.lo.s32 	%r81, %r80, %r41, %r1;
	cvta.to.global.u64 	%rd22, %rd25;
	mul.wide.s32 	%rd23, %r81, 4;
	add.s64 	%rd24, %rd22, %rd23;
	st.global.f32 	[%rd24], %f73;
$L__BB0_44:
	ret;

}


// ===== COMPILED SASS (sm_100) =====

	.target	sm_100

	.elftype	@"ET_EXEC"


//--------------------- .note.nv.tkinfo           --------------------------
	.section	.note.nv.tkinfo,"",@"SHT_NOTE"
	.sectionflags	@"SHF_NOTE_NV_TKINFO"
	.tkinfo
        /*0018*/ 	.word	0x00000002
        /*0030*/ 	.string	""
        /*0030*/ 	.string	"ptxas"
        /*0030*/ 	.string	"Cuda compilation tools, release 13.0, V13.0.88"
        /*0030*/ 	.string	"Build cuda_13.0.r13.0/compiler.36424714_0"
        /*0030*/ 	.string	"-arch sm_100 -m 64 "



//--------------------- .note.nv.cuinfo           --------------------------
	.section	.note.nv.cuinfo,"",@"SHT_NOTE"
	.sectionflags	@"SHF_NOTE_NV_CUINFO"
        /*0018*/ 	.short	0x0002
        /*001a*/ 	.short	0x0064
        /*001c*/ 	.short	0x0082
	.zero		2


//--------------------- .nv.info                  --------------------------
	.section	.nv.info,"",@"SHT_CUDA_INFO"
	.align	4


	//----- nvinfo : EIATTR_REGCOUNT
	.align		4
        /*0000*/ 	.byte	0x04, 0x2f
        /*0002*/ 	.short	(.L_1 - .L_0)
	.align		4
.L_0:
        /*0004*/ 	.word	index@(_Z13conv3d_kernelPfS_S_iiii)
        /*0008*/ 	.word	0x0000001c


	//----- nvinfo : EIATTR_FRAME_SIZE
	.align		4
.L_1:
        /*000c*/ 	.byte	0x04, 0x11
        /*000e*/ 	.short	(.L_3 - .L_2)
	.align		4
.L_2:
        /*0010*/ 	.word	index@(_Z13conv3d_kernelPfS_S_iiii)
        /*0014*/ 	.word	0x00000000


	//----- nvinfo : EIATTR_MIN_STACK_SIZE
	.align		4
.L_3:
        /*0018*/ 	.byte	0x04, 0x12
        /*001a*/ 	.short	(.L_5 - .L_4)
	.align		4
.L_4:
        /*001c*/ 	.word	index@(_Z13conv3d_kernelPfS_S_iiii)
        /*0020*/ 	.word	0x00000000
.L_5:


//--------------------- .nv.compat                --------------------------
	.section	.nv.compat,"",@"SHT_CUDA_COMPAT_INFO"
	.align	4
        /*0000*/ 	.byte	0x02, 0x09, 0x00, 0x00, 0x02, 0x02, 0x01, 0x00, 0x02, 0x05, 0x05, 0x00, 0x03, 0x07, 0x01, 0x01
        /*0010*/ 	.byte	0x02, 0x03, 0x00, 0x00, 0x02, 0x06, 0x01, 0x00, 0x04, 0x0b, 0x08, 0x00, 0x09, 0x00, 0x00, 0x00
        /*0020*/ 	.byte	0x00, 0x00, 0x00, 0x00


//--------------------- .nv.info._Z13conv3d_kernelPfS_S_iiii --------------------------
	.section	.nv.info._Z13conv3d_kernelPfS_S_iiii,"",@"SHT_CUDA_INFO"
	.sectionflags	@""
	.align	4


	//----- nvinfo : EIATTR_CUDA_API_VERSION
	.align		4
        /*0000*/ 	.byte	0x04, 0x37
        /*0002*/ 	.short	(.L_7 - .L_6)
.L_6:
        /*0004*/ 	.word	0x00000082


	//----- nvinfo : EIATTR_KPARAM_INFO
	.align		4
.L_7:
        /*0008*/ 	.byte	0x04, 0x17
        /*000a*/ 	.short	(.L_9 - .L_8)
.L_8:
        /*000c*/ 	.word	0x00000000
        /*0010*/ 	.short	0x0006
        /*0012*/ 	.short	0x0024
        /*0014*/ 	.byte	0x00, 0xf0, 0x11, 0x00


	//----- nvinfo : EIATTR_KPARAM_INFO
	.align		4
.L_9:
        /*0018*/ 	.byte	0x04, 0x17
        /*001a*/ 	.short	(.L_11 - .L_10)
.L_10:
        /*001c*/ 	.word	0x00000000
        /*0020*/ 	.short	0x0005
        /*0022*/ 	.short	0x0020
        /*0024*/ 	.byte	0x00, 0xf0, 0x11, 0x00


	//----- nvinfo : EIATTR_KPARAM_INFO
	.align		4
.L_11:
        /*0028*/ 	.byte	0x04, 0x17
        /*002a*/ 	.short	(.L_13 - .L_12)
.L_12:
        /*002c*/ 	.word	0x00000000
        /*0030*/ 	.short	0x0004
        /*0032*/ 	.short	0x001c
        /*0034*/ 	.byte	0x00, 0xf0, 0x11, 0x00


	//----- nvinfo : EIATTR_KPARAM_INFO
	.align		4
.L_13:
        /*0038*/ 	.byte	0x04, 0x17
        /*003a*/ 	.short	(.L_15 - .L_14)
.L_14:
        /*003c*/ 	.word	0x00000000
        /*0040*/ 	.short	0x0003
        /*0042*/ 	.short	0x0018
        /*0044*/ 	.byte	0x00, 0xf0, 0x11, 0x00


	//----- nvinfo : EIATTR_KPARAM_INFO
	.align		4
.L_15:
        /*0048*/ 	.byte	0x04, 0x17
        /*004a*/ 	.short	(.L_17 - .L_16)
.L_16:
        /*004c*/ 	.word	0x00000000
        /*0050*/ 	.short	0x0002
        /*0052*/ 	.short	0x0010
        /*0054*/ 	.byte	0x00, 0xf5, 0x21, 0x00


	//----- nvinfo : EIATTR_KPARAM_INFO
	.align		4
.L_17:
        /*0058*/ 	.byte	0x04, 0x17
        /*005a*/ 	.short	(.L_19 - .L_18)
.L_18:
        /*005c*/ 	.word	0x00000000
        /*0060*/ 	.short	0x0001
        /*0062*/ 	.short	0x0008
        /*0064*/ 	.byte	0x00, 0xf5, 0x21, 0x00


	//----- nvinfo : EIATTR_KPARAM_INFO
	.align		4
.L_19:
        /*0068*/ 	.byte	0x04, 0x17
        /*006a*/ 	.short	(.L_21 - .L_20)
.L_20:
        /*006c*/ 	.word	0x00000000
        /*0070*/ 	.short	0x0000
        /*0072*/ 	.short	0x0000
        /*0074*/ 	.byte	0x00, 0xf5, 0x21, 0x00


	//----- nvinfo : EIATTR_SPARSE_MMA_MASK
	.align		4
.L_21:
        /*0078*/ 	.byte	0x03, 0x50
        /*007a*/ 	.short	0x0000


	//----- nvinfo : EIATTR_MAXREG_COUNT
	.align		4
        /*007c*/ 	.byte	0x03, 0x1b
        /*007e*/ 	.short	0x00ff


	//----- nvinfo : EIATTR_MERCURY_ISA_VERSION
	.align		4
        /*0080*/ 	.byte	0x03, 0x5f
        /*0082*/ 	.short	0x0101


	//----- nvinfo : EIATTR_VRC_CTA_INIT_COUNT
	.align		4
        /*0084*/ 	.byte	0x02, 0x4a
	.zero		1
	.zero		1


	//----- nvinfo : EIATTR_EXIT_INSTR_OFFSETS
	.align		4
        /*0088*/ 	.byte	0x04, 0x1c
        /*008a*/ 	.short	(.L_23 - .L_22)


	//   ....[0]....
.L_22:
        /*008c*/ 	.word	0x00000dd0


	//   ....[1]....
        /*0090*/ 	.word	0x00000e30


	//----- nvinfo : EIATTR_CRS_STACK_SIZE
	.align		4
.L_23:
        /*0094*/ 	.byte	0x04, 0x1e
        /*0096*/ 	.short	(.L_25 - .L_24)
.L_24:
        /*0098*/ 	.word	0x00000000


	//----- nvinfo : EIATTR_CBANK_PARAM_SIZE
	.align		4
.L_25:
        /*009c*/ 	.byte	0x03, 0x19
        /*009e*/ 	.short	0x0028


	//----- nvinfo : EIATTR_PARAM_CBANK
	.align		4
        /*00a0*/ 	.byte	0x04, 0x0a
        /*00a2*/ 	.short	(.L_27 - .L_26)
	.align		4
.L_26:
        /*00a4*/ 	.word	index@(.nv.constant0._Z13conv3d_kernelPfS_S_iiii)
        /*00a8*/ 	.short	0x0380
        /*00aa*/ 	.short	0x0028


	//----- nvinfo : EIATTR_SW_WAR
	.align		4
.L_27:
        /*00ac*/ 	.byte	0x04, 0x36
        /*00ae*/ 	.short	(.L_29 - .L_28)
.L_28:
        /*00b0*/ 	.word	0x00000008
.L_29:


//--------------------- .nv.callgraph             --------------------------
	.section	.nv.callgraph,"",@"SHT_CUDA_CALLGRAPH"
	.align	4
	.sectionentsize	8
	.align		4
        /*0000*/ 	.word	0x00000000
	.align		4
        /*0004*/ 	.word	0xffffffff
	.align		4
        /*0008*/ 	.word	0x00000000
	.align		4
        /*000c*/ 	.word	0xfffffffe
	.align		4
        /*0010*/ 	.word	0x00000000
	.align		4
        /*0014*/ 	.word	0xfffffffd
	.align		4
        /*0018*/ 	.word	0x00000000
	.align		4
        /*001c*/ 	.word	0xfffffffc


//--------------------- .text._Z13conv3d_kernelPfS_S_iiii --------------------------
	.section	.text._Z13conv3d_kernelPfS_S_iiii,"ax",@progbits
	.align	128
        .global         _Z13conv3d_kernelPfS_S_iiii
        .type           _Z13conv3d_kernelPfS_S_iiii,@function
        .size           _Z13conv3d_kernelPfS_S_iiii,(.L_x_10 - _Z13conv3d_kernelPfS_S_iiii)
        .other          _Z13conv3d_kernelPfS_S_iiii,@"STO_CUDA_ENTRY STV_DEFAULT"
_Z13conv3d_kernelPfS_S_iiii:
.text._Z13conv3d_kernelPfS_S_iiii:
[----:B------:R-:W-:Y:S01]  /*0000*/  LDC R1, c[0x0][0x37c] ;  /* 0x0000df00ff017b82 */ /* 0x000fe20000000800 */
[----:B------:R-:W0:Y:S01]  /*0010*/  S2R R3, SR_TID.X ;  /* 0x0000000000037919 */ /* 0x000e220000002100 */
[----:B------:R-:W1:Y:S06]  /*0020*/  LDCU UR7, c[0x0][0x398] ;  /* 0x00007300ff0777ac */ /* 0x000e6c0008000800 */
[----:B------:R-:W0:Y:S01]  /*0030*/  LDC R0, c[0x0][0x360] ;  /* 0x0000d800ff007b82 */ /* 0x000e220000000800 */
[----:B------:R-:W2:Y:S01]  /*0040*/  S2R R7, SR_TID.Z ;  /* 0x0000000000077919 */ /* 0x000ea20000002300 */
[----:B------:R-:W3:Y:S01]  /*0050*/  LDCU.64 UR10, c[0x0][0x358] ;  /* 0x00006b00ff0a77ac */ /* 0x000ee20008000a00 */
[----:B------:R-:W4:Y:S05]  /*0060*/  S2R R5, SR_TID.Y ;  /* 0x0000000000057919 */ /* 0x000f2a0000002200 */
[----:B------:R-:W0:Y:S08]  /*0070*/  S2UR UR4, SR_CTAID.X ;  /* 0x00000000000479c3 */ /* 0x000e300000002500 */
[----:B------:R-:W4:Y:S01]  /*0080*/  LDC R2, c[0x0][0x364] ;  /* 0x0000d900ff027b82 */ /* 0x000f220000000800 */
[----:B-1----:R-:W-:-:S07]  /*0090*/  UISETP.GE.AND UP0, UPT, UR7, URZ, UPT ;  /* 0x000000ff0700728c */ /* 0x002fce000bf06270 */
[----:B------:R-:W2:Y:S08]  /*00a0*/  S2UR UR6, SR_CTAID.Z ;  /* 0x00000000000679c3 */ /* 0x000eb00000002700 */
[----:B------:R-:W2:Y:S01]  /*00b0*/  LDC R4, c[0x0][0x368] ;  /* 0x0000da00ff047b82 */ /* 0x000ea20000000800 */
[----:B0-----:R-:W-:-:S07]  /*00c0*/  IMAD R0, R0, UR4, R3 ;  /* 0x0000000400007c24 */ /* 0x001fce000f8e0203 */
[----:B------:R-:W4:Y:S01]  /*00d0*/  S2UR UR5, SR_CTAID.Y ;  /* 0x00000000000579c3 */ /* 0x000f220000002600 */
[----:B--2---:R-:W-:Y:S02]  /*00e0*/  IMAD R3, R4, UR6, R7 ;  /* 0x0000000604037c24 */ /* 0x004fe4000f8e0207 */
[----:B------:R-:W-:Y:S02]  /*00f0*/  IMAD.MOV.U32 R4, RZ, RZ, RZ ;  /* 0x000000ffff047224 */ /* 0x000fe400078e00ff */
[----:B----4-:R-:W-:Y:S01]  /*0100*/  IMAD R2, R2, UR5, R5 ;  /* 0x0000000502027c24 */ /* 0x010fe2000f8e0205 */
[----:B---3--:R-:W-:Y:S06]  /*0110*/  BRA.U !UP0, `(.L_x_0) ;  /* 0x0000000d08147547 */ /* 0x008fec000b800000 */
[----:B------:R-:W-:Y:S02]  /*0120*/  USHF.L.U32 UR8, UR7, 0x1, URZ ;  /* 0x0000000107087899 */ /* 0x000fe400080006ff */
[----:B------:R-:W-:Y:S01]  /*0130*/  VIADD R5, R2, -UR7 ;  /* 0x8000000702057c36 */ /* 0x000fe20008000000 */
[----:B------:R-:W-:Y:S02]  /*0140*/  ULEA UR9, UR7, 0x1, 0x1 ;  /* 0x0000000107097891 */ /* 0x000fe4000f8e08ff */
[----:B------:R-:W-:Y:S01]  /*0150*/  VIADD R6, R0, -UR7 ;  /* 0x8000000700067c36 */ /* 0x000fe20008000000 */
[----:B------:R-:W-:Y:S01]  /*0160*/  UISETP.LT.AND UP0, UPT, URZ, UR8, UPT ;  /* 0x00000008ff00728c */ /* 0x000fe2000bf01270 */
[----:B------:R-:W-:-:S03]  /*0170*/  IMAD.MOV.U32 R4, RZ, RZ, RZ ;  /* 0x000000ffff047224 */ /* 0x000fc600078e00ff */
[----:B------:R-:W-:-:S04]  /*0180*/  USEL UR4, URZ, UR8, !UP0 ;  /* 0x00000008ff047287 */ /* 0x000fc8000c000000 */
[----:B------:R-:W-:-:S04]  /*0190*/  ULOP3.LUT UR4, UR4, 0x6, URZ, 0xc0, !UPT ;  /* 0x0000000604047892 */ /* 0x000fc8000f8ec0ff */
[----:B------:R-:W-:-:S03]  /*01a0*/  UISETP.GE.U32.AND UP1, UPT, UR4, 0x3, UPT ;  /* 0x000000030400788c */ /* 0x000fc6000bf26070 */
[----:B------:R-:W-:-:S08]  /*01b0*/  UMOV UR4, URZ ;  /* 0x000000ff00047c82 */ /* 0x000fd00008000000 */
.L_x_8:
[----:B------:R-:W0:Y:S01]  /*01c0*/  LDCU UR5, c[0x0][0x398] ;  /* 0x00007300ff0577ac */ /* 0x000e220008000800 */
[----:B------:R-:W1:Y:S01]  /*01d0*/  LDCU UR6, c[0x0][0x3a4] ;  /* 0x00007480ff0677ac */ /* 0x000e620008000800 */
[----:B------:R-:W-:Y:S02]  /*01e0*/  UISETP.LT.AND UP0, UPT, URZ, UR8, UPT ;  /* 0x00000008ff00728c */ /* 0x000fe4000bf01270 */
[----:B------:R-:W-:Y:S02]  /*01f0*/  UIMAD UR14, UR4, UR9, URZ ;  /* 0x00000009040e72a4 */ /* 0x000fe4000f8e02ff */
[----:B------:R-:W-:Y:S01]  /*0200*/  USEL UR16, URZ, UR8, !UP0 ;  /* 0x00000008ff107287 */ /* 0x000fe2000c000000 */
[----:B0-----:R-:W-:Y:S01]  /*0210*/  IADD3 R8, PT, PT, R3, -UR5, RZ ;  /* 0x8000000503087c10 */ /* 0x001fe2000fffe0ff */
[----:B------:R-:W-:Y:S02]  /*0220*/  UMOV UR5, UR4 ;  /* 0x0000000400057c82 */ /* 0x000fe40008000000 */
[----:B------:R-:W-:-:S02]  /*0230*/  UISETP.NE.AND UP0, UPT, UR5, UR16, UPT ;  /* 0x000000100500728c */ /* 0x000fc4000bf05270 */
[----:B------:R-:W-:Y:S01]  /*0240*/  VIADD R8, R8, UR4 ;  /* 0x0000000408087c36 */ /* 0x000fe20008000000 */
[----:B------:R-:W-:Y:S01]  /*0250*/  UIADD3 UR4, UPT, UPT, UR4, 0x1, URZ ;  /* 0x0000000104047890 */ /* 0x000fe2000fffe0ff */
[----:B------:R-:W-:-:S03]  /*0260*/  UMOV UR5, URZ ;  /* 0x000000ff00057c82 */ /* 0x000fc60008000000 */
[----:B-1----:R-:W-:-:S04]  /*0270*/  ISETP.GE.AND P0, PT, R8, UR6, PT ;  /* 0x0000000608007c0c */ /* 0x002fc8000bf06270 */
[----:B------:R-:W-:-:S13]  /*0280*/  ISETP.GT.AND P0, PT, R8, -0x1, !P0 ;  /* 0xffffffff0800780c */ /* 0x000fda0004704270 */
.L_x_7:
[----:B------:R-:W0:Y:S01]  /*0290*/  LDCU UR12, c[0x0][0x3a0] ;  /* 0x00007400ff0c77ac */ /* 0x000e220008000800 */
[----:B------:R-:W-:Y:S02]  /*02a0*/  VIADD R7, R5, UR5 ;  /* 0x0000000505077c36 */ /* 0x000fe40008000000 */
[----:B------:R-:W-:Y:S01]  /*02b0*/  IMAD.MOV.U32 R9, RZ, RZ, RZ ;  /* 0x000000ffff097224 */ /* 0x000fe200078e00ff */
[----:B------:R-:W-:Y:S02]  /*02c0*/  UISETP.GE.AND UP2, UPT, UR8, 0x7, UPT ;  /* 0x000000070800788c */ /* 0x000fe4000bf46270 */
[----:B------:R-:W-:-:S04]  /*02d0*/  UIADD3 UR6, UPT, UPT, UR14, UR5, URZ ;  /* 0x000000050e067290 */ /* 0x000fc8000fffe0ff */
[----:B------:R-:W-:Y:S01]  /*02e0*/  UIMAD UR7, UR6, UR9, URZ ;  /* 0x00000009060772a4 */ /* 0x000fe2000f8e02ff */
[----:B0-----:R-:W-:-:S04]  /*02f0*/  ISETP.GE.AND P1, PT, R7, UR12, PT ;  /* 0x0000000c07007c0c */ /* 0x001fc8000bf26270 */
[----:B------:R-:W-:Y:S01]  /*0300*/  ISETP.GT.AND P1, PT, R7, -0x1, !P1 ;  /* 0xffffffff0700780c */ /* 0x000fe20004f24270 */
[----:B------:R-:W-:-:S03]  /*0310*/  IMAD R7, R8, UR12, R7 ;  /* 0x0000000c08077c24 */ /* 0x000fc6000f8e0207 */
[----:B------:R-:W-:Y:S01]  /*0320*/  PLOP3.LUT P1, PT, P0, P1, PT, 0x80, 0x8 ;  /* 0x000000000008781c */ /* 0x000fe20000723070 */
[----:B------:R-:W-:-:S12]  /*0330*/  BRA.U !UP2, `(.L_x_1) ;  /* 0x000000050a387547 */ /* 0x000fd8000b800000 */
[----:B------:R-:W0:Y:S01]  /*0340*/  LDCU UR13, c[0x0][0x39c] ;  /* 0x00007380ff0d77ac */ /* 0x000e220008000800 */
[----:B------:R-:W-:Y:S02]  /*0350*/  IMAD R9, R8, UR12, R5 ;  /* 0x0000000c08097c24 */ /* 0x000fe4000f8e0205 */
[----:B------:R-:W-:Y:S01]  /*0360*/  VIADD R14, R6, 0x3 ;  /* 0x00000003060e7836 */ /* 0x000fe20000000000 */
[----:B------:R-:W-:Y:S02]  /*0370*/  UIADD3 UR6, UPT, UPT, UR16, 0x1, URZ ;  /* 0x0000000110067890 */ /* 0x000fe4000fffe0ff */
[----:B------:R-:W-:Y:S01]  /*0380*/  IADD3 R15, PT, PT, R9, UR5, RZ ;  /* 0x00000005090f7c10 */ /* 0x000fe2000fffe0ff */
[----:B------:R-:W-:Y:S01]  /*0390*/  IMAD.U32 R9, RZ, RZ, UR7 ;  /* 0x00000007ff097e24 */ /* 0x000fe2000f8e00ff */
[----:B------:R-:W-:Y:S01]  /*03a0*/  ULOP3.LUT UR6, UR6, 0x7ffffff8, URZ, 0xc0, !UPT ;  /* 0x7ffffff806067892 */ /* 0x000fe2000f8ec0ff */
[----:B------:R-:W1:Y:S03]  /*03b0*/  LDCU UR15, c[0x0][0x39c] ;  /* 0x00007380ff0f77ac */ /* 0x000e660008000800 */
[----:B------:R-:W-:Y:S01]  /*03c0*/  UIADD3 UR6, UPT, UPT, -UR6, URZ, URZ ;  /* 0x000000ff06067290 */ /* 0x000fe2000fffe1ff */
[----:B0-----:R-:W-:-:S11]  /*03d0*/  IMAD R15, R15, UR13, R6 ;  /* 0x0000000d0f0f7c24 */ /* 0x001fd6000f8e0206 */
.L_x_2:
[----:B------:R-:W0:Y:S01]  /*03e0*/  LDC.64 R10, c[0x0][0x390] ;  /* 0x0000e400ff0a7b82 */ /* 0x000e220000000a00 */
[C---:B------:R-:W-:Y:S01]  /*03f0*/  VIADD R16, R14.reuse, 0xfffffffd ;  /* 0xfffffffd0e107836 */ /* 0x040fe20000000000 */
[----:B------:R-:W-:-:S04]  /*0400*/  IADD3 R17, PT, PT, R14, -0x2, RZ ;  /* 0xfffffffe0e117810 */ /* 0x000fc80007ffe0ff */
[C---:B-1----:R-:W-:Y:S02]  /*0410*/  ISETP.GE.AND P4, PT, R16.reuse, UR15, PT ;  /* 0x0000000f10007c0c */ /* 0x042fe4000bf86270 */
[----:B------:R-:W1:Y:S01]  /*0420*/  LDC.64 R12, c[0x0][0x380] ;  /* 0x0000e000ff0c7b82 */ /* 0x000e620000000a00 */
[C---:B------:R-:W-:Y:S02]  /*0430*/  ISETP.GE.AND P2, PT, R17.reuse, UR15, PT ;  /* 0x0000000f11007c0c */ /* 0x040fe4000bf46270 */
[----:B------:R-:W-:Y:S01]  /*0440*/  ISETP.GT.AND P4, PT, R16, -0x1, !P4 ;  /* 0xffffffff1000780c */ /* 0x000fe20006784270 */
[----:B------:R-:W-:Y:S01]  /*0450*/  VIADD R16, R14, 0xffffffff ;  /* 0xffffffff0e107836 */ /* 0x000fe20000000000 */
[----:B------:R-:W-:Y:S02]  /*0460*/  ISETP.GT.AND P2, PT, R17, -0x1, !P2 ;  /* 0xffffffff1100780c */ /* 0x000fe40005744270 */
[----:B------:R-:W-:Y:S02]  /*0470*/  PLOP3.LUT P4, PT, P1, P4, PT, 0x80, 0x8 ;  /* 0x000000000008781c */ /* 0x000fe40000f89070 */
[----:B------:R-:W-:-:S02]  /*0480*/  ISETP.GE.AND P3, PT, R16, UR15, PT ;  /* 0x0000000f10007c0c */ /* 0x000fc4000bf66270 */
[----:B------:R-:W-:Y:S02]  /*0490*/  PLOP3.LUT P2, PT, P1, P2, PT, 0x80, 0x8 ;  /* 0x000000000008781c */ /* 0x000fe40000f45070 */
[----:B------:R-:W-:Y:S01]  /*04a0*/  ISETP.GT.AND P3, PT, R16, -0x1, !P3 ;  /* 0xffffffff1000780c */ /* 0x000fe20005f64270 */
[----:B0-----:R-:W-:-:S03]  /*04b0*/  IMAD.WIDE R10, R9, 0x4, R10 ;  /* 0x00000004090a7825 */ /* 0x001fc600078e020a */
[----:B------:R-:W-:-:S03]  /*04c0*/  PLOP3.LUT P3, PT, P1, P3, PT, 0x80, 0x8 ;  /* 0x000000000008781c */ /* 0x000fc60000f67070 */
[----:B------:R-:W2:Y:S01]  /*04d0*/  @P4 LDG.E R17, desc[UR10][R10.64] ;  /* 0x0000000a0a114981 */ /* 0x000ea2000c1e1900 */
[----:B-1----:R-:W-:-:S03]  /*04e0*/  IMAD.WIDE R12, R15, 0x4, R12 ;  /* 0x000000040f0c7825 */ /* 0x002fc600078e020c */
[----:B------:R-:W3:Y:S04]  /*04f0*/  @P2 LDG.E R19, desc[UR10][R10.64+0x4] ;  /* 0x0000040a0a132981 */ /* 0x000ee8000c1e1900 */
[----:B------:R-:W2:Y:S04]  /*0500*/  @P4 LDG.E R16, desc[UR10][R12.64] ;  /* 0x0000000a0c104981 */ /* 0x000ea8000c1e1900 */
[----:B------:R-:W3:Y:S04]  /*0510*/  @P2 LDG.E R18, desc[UR10][R12.64+0x4] ;  /* 0x0000040a0c122981 */ /* 0x000ee8000c1e1900 */
[----:B------:R-:W4:Y:S04]  /*0520*/  @P3 LDG.E R21, desc[UR10][R10.64+0x8] ;  /* 0x0000080a0a153981 */ /* 0x000f28000c1e1900 */
[----:B------:R-:W4:Y:S01]  /*0530*/  @P3 LDG.E R20, desc[UR10][R12.64+0x8] ;  /* 0x0000080a0c143981 */ /* 0x000f22000c1e1900 */
[C---:B------:R-:W-:Y:S01]  /*0540*/  VIADD R22, R14.reuse, 0x1 ;  /* 0x000000010e167836 */ /* 0x040fe20000000000 */
[----:B------:R-:W-:-:S04]  /*0550*/  ISETP.GE.AND P6, PT, R14, UR15, PT ;  /* 0x0000000f0e007c0c */ /* 0x000fc8000bfc6270 */
[----:B------:R-:W-:Y:S02]  /*0560*/  ISETP.GE.AND P5, PT, R22, UR15, PT ;  /* 0x0000000f16007c0c */ /* 0x000fe4000bfa6270 */
[----:B------:R-:W-:Y:S02]  /*0570*/  ISETP.GT.AND P6, PT, R14, -0x1, !P6 ;  /* 0xffffffff0e00780c */ /* 0x000fe400077c4270 */
[----:B------:R-:W-:Y:S01]  /*0580*/  ISETP.GT.AND P5, PT, R22, -0x1, !P5 ;  /* 0xffffffff1600780c */ /* 0x000fe20006fa4270 */
[----:B------:R-:W-:-:S03]  /*0590*/  VIADD R22, R14, 0x2 ;  /* 0x000000020e167836 */ /* 0x000fc60000000000 */
[----:B------:R-:W-:Y:S01]  /*05a0*/  PLOP3.LUT P5, PT, P1, P5, PT, 0x80, 0x8 ;  /* 0x000000000008781c */ /* 0x000fe20000fab070 */
[----:B--2---:R-:W-:Y:S01]  /*05b0*/  @P4 FFMA R4, R17, R16, R4 ;  /* 0x0000001011044223 */ /* 0x004fe20000000004 */
[----:B------:R-:W-:Y:S02]  /*05c0*/  IADD3 R16, PT, PT, R14, 0x3, RZ ;  /* 0x000000030e107810 */ /* 0x000fe40007ffe0ff */
[----:B------:R-:W-:Y:S01]  /*05d0*/  ISETP.GE.AND P4, PT, R22, UR15, PT ;  /* 0x0000000f16007c0c */ /* 0x000fe2000bf86270 */
[----:B---3--:R-:W-:Y:S01]  /*05e0*/  @P2 FFMA R4, R19, R18, R4 ;  /* 0x0000001213042223 */ /* 0x008fe20000000004 */
[----:B------:R-:W-:Y:S01]  /*05f0*/  PLOP3.LUT P2, PT, P1, P6, PT, 0x80, 0x8 ;  /* 0x000000000008781c */ /* 0x000fe20000f4d070 */
[----:B------:R-:W-:Y:S01]  /*0600*/  VIADD R17, R14, 0x4 ;  /* 0x000000040e117836 */ /* 0x000fe20000000000 */
[----:B------:R-:W-:-:S05]  /*0610*/  ISETP.GE.AND P6, PT, R16, UR15, PT ;  /* 0x0000000f10007c0c */ /* 0x000fca000bfc6270 */
[----:B------:R-:W2:Y:S01]  /*0620*/  @P5 LDG.E R19, desc[UR10][R10.64+0x10] ;  /* 0x0000100a0a135981 */ /* 0x000ea2000c1e1900 */
[----:B------:R-:W-:Y:S02]  /*0630*/  ISETP.GT.AND P4, PT, R22, -0x1, !P4 ;  /* 0xffffffff1600780c */ /* 0x000fe40006784270 */
[----:B------:R-:W-:Y:S01]  /*0640*/  ISETP.GT.AND P6, PT, R16, -0x1, !P6 ;  /* 0xffffffff1000780c */ /* 0x000fe200077c4270 */
[----:B----4-:R-:W-:Y:S01]  /*0650*/  @P3 FFMA R4, R21, R20, R4 ;  /* 0x0000001415043223 */ /* 0x010fe20000000004 */
[C---:B------:R-:W-:Y:S01]  /*0660*/  ISETP.GE.AND P3, PT, R17.reuse, UR15, PT ;  /* 0x0000000f11007c0c */ /* 0x040fe2000bf66270 */
[----:B------:R-:W2:Y:S01]  /*0670*/  @P5 LDG.E R18, desc[UR10][R12.64+0x10] ;  /* 0x0000100a0c125981 */ /* 0x000ea2000c1e1900 */
[----:B------:R-:W-:Y:S02]  /*0680*/  PLOP3.LUT P4, PT, P1, P4, PT, 0x80, 0x8 ;  /* 0x000000000008781c */ /* 0x000fe40000f89070 */
[----:B------:R-:W-:Y:S01]  /*0690*/  ISETP.GT.AND P3, PT, R17, -0x1, !P3 ;  /* 0xffffffff1100780c */ /* 0x000fe20005f64270 */
[----:B------:R-:W3:Y:S01]  /*06a0*/  @P2 LDG.E R16, desc[UR10][R12.64+0xc] ;  /* 0x00000c0a0c102981 */ /* 0x000ee2000c1e1900 */
[----:B------:R-:W-:-:S03]  /*06b0*/  PLOP3.LUT P6, PT, P1, P6, PT, 0x80, 0x8 ;  /* 0x000000000008781c */ /* 0x000fc60000fcd070 */
[----:B------:R-:W3:Y:S01]  /*06c0*/  @P2 LDG.E R17, desc[UR10][R10.64+0xc] ;  /* 0x00000c0a0a112981 */ /* 0x000ee2000c1e1900 */
[----:B------:R-:W-:-:S05]  /*06d0*/  PLOP3.LUT P3, PT, P1, P3, PT, 0x80, 0x8 ;  /* 0x000000000008781c */ /* 0x000fca0000f67070 */
[----:B------:R-:W4:Y:S04]  /*06e0*/  @P4 LDG.E R21, desc[UR10][R10.64+0x14] ;  /* 0x0000140a0a154981 */ /* 0x000f28000c1e1900 */
[----:B------:R-:W4:Y:S04]  /*06f0*/  @P4 LDG.E R20, desc[UR10][R12.64+0x14] ;  /* 0x0000140a0c144981 */ /* 0x000f28000c1e1900 */
[----:B------:R-:W5:Y:S04]  /*0700*/  @P6 LDG.E R23, desc[UR10][R10.64+0x18] ;  /* 0x0000180a0a176981 */ /* 0x000f68000c1e1900 */
[----:B------:R-:W5:Y:S04]  /*0710*/  @P6 LDG.E R22, desc[UR10][R12.64+0x18] ;  /* 0x0000180a0c166981 */ /* 0x000f68000c1e1900 */
[----:B------:R-:W5:Y:S04]  /*0720*/  @P3 LDG.E R25, desc[UR10][R10.64+0x1c] ;  /* 0x00001c0a0a193981 */ /* 0x000f68000c1e1900 */
[----:B------:R-:W5:Y:S01]  /*0730*/  @P3 LDG.E R24, desc[UR10][R12.64+0x1c] ;  /* 0x00001c0a0c183981 */ /* 0x000f62000c1e1900 */
[----:B------:R-:W-:-:S04]  /*0740*/  UIADD3 UR6, UPT, UPT, UR6, 0x8, URZ ;  /* 0x0000000806067890 */ /* 0x000fc8000fffe0ff */
[----:B------:R-:W-:Y:S01]  /*0750*/  UISETP.NE.AND UP2, UPT, UR6, URZ, UPT ;  /* 0x000000ff0600728c */ /* 0x000fe2000bf45270 */
[----:B------:R-:W-:Y:S01]  /*0760*/  VIADD R14, R14, 0x8 ;  /* 0x000000080e0e7836 */ /* 0x000fe20000000000 */
[----:B------:R-:W-:Y:S01]  /*0770*/  IADD3 R15, PT, PT, R15, 0x8, RZ ;  /* 0x000000080f0f7810 */ /* 0x000fe20007ffe0ff */
[----:B------:R-:W-:Y:S02]  /*0780*/  VIADD R9, R9, 0x8 ;  /* 0x0000000809097836 */ /* 0x000fe40000000000 */
[----:B---3--:R-:W-:-:S04]  /*0790*/  @P2 FFMA R4, R17, R16, R4 ;  /* 0x0000001011042223 */ /* 0x008fc80000000004 */
[----:B--2---:R-:W-:-:S04]  /*07a0*/  @P5 FFMA R4, R19, R18, R4 ;  /* 0x0000001213045223 */ /* 0x004fc80000000004 */
[----:B----4-:R-:W-:-:S04]  /*07b0*/  @P4 FFMA R4, R21, R20, R4 ;  /* 0x0000001415044223 */ /* 0x010fc80000000004 */
[----:B-----5:R-:W-:-:S04]  /*07c0*/  @P6 FFMA R4, R23, R22, R4 ;  /* 0x0000001617046223 */ /* 0x020fc80000000004 */
[----:B------:R-:W-:Y:S01]  /*07d0*/  @P3 FFMA R4, R25, R24, R4 ;  /* 0x0000001819043223 */ /* 0x000fe20000000004 */
[----:B------:R-:W-:Y:S06]  /*07e0*/  BRA.U UP2, `(.L_x_2) ;  /* 0xfffffff902fc7547 */ /* 0x000fec000b83ffff */
[----:B------:R-:W-:-:S05]  /*07f0*/  VIMNMX R9, PT, PT, RZ, UR8, !PT ;  /* 0x00000008ff097c48 */ /* 0x000fca000ffe0100 */
[----:B------:R-:W-:-:S05]  /*0800*/  VIADD R9, R9, 0x1 ;  /* 0x0000000109097836 */ /* 0x000fca0000000000 */
[----:B------:R-:W-:-:S07]  /*0810*/  LOP3.LUT R9, R9, 0x7ffffff8, RZ, 0xc0, !PT ;  /* 0x7ffffff809097812 */ /* 0x000fce00078ec0ff */
.L_x_1:
[----:B------:R-:W-:Y:S01]  /*0820*/  UISETP.LT.AND UP2, UPT, URZ, UR8, UPT ;  /* 0x00000008ff00728c */ /* 0x000fe2000bf41270 */
[----:B------:R-:W0:Y:S03]  /*0830*/  LDCU UR12, c[0x0][0x39c] ;  /* 0x00007380ff0c77ac */ /* 0x000e260008000800 */
[----:B------:R-:W-:-:S04]  /*0840*/  USEL UR13, URZ, UR8, !UP2 ;  /* 0x00000008ff0d7287 */ /* 0x000fc8000d000000 */
[----:B------:R-:W-:Y:S01]  /*0850*/  ULOP3.LUT UP2, URZ, UR13, 0x2, URZ, 0xc0, !UPT ;  /* 0x000000020dff7892 */ /* 0x000fe2000f84c0ff */
[----:B------:R-:W-:Y:S10]  /*0860*/  BRA.U !UP1, `(.L_x_3) ;  /* 0x0000000109907547 */ /* 0x000ff4000b800000 */
[----:B------:R-:W1:Y:S01]  /*0870*/  LDCU UR6, c[0x0][0x39c] ;  /* 0x00007380ff0677ac */ /* 0x000e620008000800 */
[----:B------:R-:W2:Y:S01]  /*0880*/  LDC.64 R10, c[0x0][0x390] ;  /* 0x0000e400ff0a7b82 */ /* 0x000ea20000000a00 */
[----:B------:R-:W-:-:S04]  /*0890*/  IMAD.IADD R14, R6, 0x1, R9 ;  /* 0x00000001060e7824 */ /* 0x000fc800078e0209 */
[C---:B------:R-:W-:Y:S01]  /*08a0*/  VIADD R15, R14.reuse, 0x1 ;  /* 0x000000010e0f7836 */ /* 0x040fe20000000000 */
[C---:B------:R-:W-:Y:S01]  /*08b0*/  IADD3 R16, PT, PT, R14.reuse, 0x2, RZ ;  /* 0x000000020e107810 */ /* 0x040fe20007ffe0ff */
[C---:B------:R-:W-:Y:S01]  /*08c0*/  VIADD R18, R14.reuse, 0x3 ;  /* 0x000000030e127836 */ /* 0x040fe20000000000 */
[----:B------:R-:W3:Y:S01]  /*08d0*/  LDC.64 R12, c[0x0][0x380] ;  /* 0x0000e000ff0c7b82 */ /* 0x000ee20000000a00 */
[C---:B-1----:R-:W-:Y:S01]  /*08e0*/  ISETP.GE.AND P2, PT, R14.reuse, UR6, PT ;  /* 0x000000060e007c0c */ /* 0x042fe2000bf46270 */
[----:B------:R-:W-:Y:S01]  /*08f0*/  IMAD R17, R7, UR6, R14 ;  /* 0x0000000607117c24 */ /* 0x000fe2000f8e020e */
[C---:B------:R-:W-:Y:S02]  /*0900*/  ISETP.GE.AND P3, PT, R15.reuse, UR6, PT ;  /* 0x000000060f007c0c */ /* 0x040fe4000bf66270 */
[----:B------:R-:W-:Y:S02]  /*0910*/  ISETP.GT.AND P2, PT, R14, -0x1, !P2 ;  /* 0xffffffff0e00780c */ /* 0x000fe40005744270 */
[----:B------:R-:W-:Y:S01]  /*0920*/  ISETP.GT.AND P3, PT, R15, -0x1, !P3 ;  /* 0xffffffff0f00780c */ /* 0x000fe20005f64270 */
[----:B------:R-:W-:Y:S01]  /*0930*/  VIADD R15, R9, UR7 ;  /* 0x00000007090f7c36 */ /* 0x000fe20008000000 */
[----:B------:R-:W-:-:S02]  /*0940*/  ISETP.GE.AND P4, PT, R16, UR6, PT ;  /* 0x0000000610007c0c */ /* 0x000fc4000bf86270 */
[----:B------:R-:W-:Y:S01]  /*0950*/  PLOP3.LUT P2, PT, P1, P2, PT, 0x80, 0x8 ;  /* 0x000000000008781c */ /* 0x000fe20000f45070 */
[----:B--2---:R-:W-:Y:S01]  /*0960*/  IMAD.WIDE R10, R15, 0x4, R10 ;  /* 0x000000040f0a7825 */ /* 0x004fe200078e020a */
[----:B------:R-:W-:Y:S02]  /*0970*/  ISETP.GE.AND P5, PT, R18, UR6, PT ;  /* 0x0000000612007c0c */ /* 0x000fe4000bfa6270 */
[----:B------:R-:W-:Y:S01]  /*0980*/  ISETP.GT.AND P4, PT, R16, -0x1, !P4 ;  /* 0xffffffff1000780c */ /* 0x000fe20006784270 */
[----:B---3--:R-:W-:Y:S01]  /*0990*/  IMAD.WIDE R12, R17, 0x4, R12 ;  /* 0x00000004110c7825 */ /* 0x008fe200078e020c */
[----:B------:R-:W-:Y:S02]  /*09a0*/  PLOP3.LUT P3, PT, P1, P3, PT, 0x80, 0x8 ;  /* 0x000000000008781c */ /* 0x000fe40000f67070 */
[----:B------:R-:W-:Y:S02]  /*09b0*/  ISETP.GT.AND P5, PT, R18, -0x1, !P5 ;  /* 0xffffffff1200780c */ /* 0x000fe40006fa4270 */
[----:B------:R-:W-:-:S02]  /*09c0*/  PLOP3.LUT P4, PT, P1, P4, PT, 0x80, 0x8 ;  /* 0x000000000008781c */ /* 0x000fc40000f89070 */
[----:B------:R-:W-:Y:S01]  /*09d0*/  PLOP3.LUT P5, PT, P1, P5, PT, 0x80, 0x8 ;  /* 0x000000000008781c */ /* 0x000fe20000fab070 */
[----:B------:R-:W2:Y:S04]  /*09e0*/  @P2 LDG.E R15, desc[UR10][R10.64] ;  /* 0x0000000a0a0f2981 */ /* 0x000ea8000c1e1900 */
[----:B------:R-:W2:Y:S04]  /*09f0*/  @P2 LDG.E R14, desc[UR10][R12.64] ;  /* 0x0000000a0c0e2981 */ /* 0x000ea8000c1e1900 */
[----:B------:R-:W3:Y:S04]  /*0a00*/  @P3 LDG.E R17, desc[UR10][R10.64+0x4] ;  /* 0x0000040a0a113981 */ /* 0x000ee8000c1e1900 */
[----:B------:R-:W3:Y:S04]  /*0a10*/  @P3 LDG.E R16, desc[UR10][R12.64+0x4] ;  /* 0x0000040a0c103981 */ /* 0x000ee8000c1e1900 */
[----:B------:R-:W4:Y:S04]  /*0a20*/  @P4 LDG.E R19, desc[UR10][R10.64+0x8] ;  /* 0x0000080a0a134981 */ /* 0x000f28000c1e1900 */
[----:B------:R-:W4:Y:S04]  /*0a30*/  @P4 LDG.E R18, desc[UR10][R12.64+0x8] ;  /* 0x0000080a0c124981 */ /* 0x000f28000c1e1900 */
[----:B------:R-:W5:Y:S04]  /*0a40*/  @P5 LDG.E R21, desc[UR10][R10.64+0xc] ;  /* 0x00000c0a0a155981 */ /* 0x000f68000c1e1900 */
[----:B------:R-:W5:Y:S01]  /*0a50*/  @P5 LDG.E R20, desc[UR10][R12.64+0xc] ;  /* 0x00000c0a0c145981 */ /* 0x000f62000c1e1900 */
[----:B------:R-:W-:-:S02]  /*0a60*/  VIADD R9, R9, 0x4 ;  /* 0x0000000409097836 */ /* 0x000fc40000000000 */
[----:B--2---:R-:W-:-:S04]  /*0a70*/  @P2 FFMA R4, R15, R14, R4 ;  /* 0x0000000e0f042223 */ /* 0x004fc80000000004 */
[----:B---3--:R-:W-:-:S04]  /*0a80*/  @P3 FFMA R4, R17, R16, R4 ;  /* 0x0000001011043223 */ /* 0x008fc80000000004 */
[----:B----4-:R-:W-:-:S04]  /*0a90*/  @P4 FFMA R4, R19, R18, R4 ;  /* 0x0000001213044223 */ /* 0x010fc80000000004 */
[----:B-----5:R-:W-:-:S07]  /*0aa0*/  @P5 FFMA R4, R21, R20, R4 ;  /* 0x0000001415045223 */ /* 0x020fce0000000004 */
.L_x_3:
[----:B------:R-:W-:Y:S05]  /*0ab0*/  BRA.U !UP2, `(.L_x_4) ;  /* 0x000000010a587547 */ /* 0x000fea000b800000 */
[----:B------:R-:W1:Y:S01]  /*0ac0*/  LDCU UR6, c[0x0][0x39c] ;  /* 0x00007380ff0677ac */ /* 0x000e620008000800 */
[----:B------:R-:W2:Y:S01]  /*0ad0*/  LDC.64 R10, c[0x0][0x390] ;  /* 0x0000e400ff0a7b82 */ /* 0x000ea20000000a00 */
[----:B------:R-:W-:Y:S01]  /*0ae0*/  IADD3 R14, PT, PT, R6, R9, RZ ;  /* 0x00000009060e7210 */ /* 0x000fe20007ffe0ff */
[----:B------:R-:W-:-:S04]  /*0af0*/  VIADD R17, R9, UR7 ;  /* 0x0000000709117c36 */ /* 0x000fc80008000000 */
[C---:B------:R-:W-:Y:S02]  /*0b00*/  VIADD R15, R14.reuse, 0x1 ;  /* 0x000000010e0f7836 */ /* 0x040fe40000000000 */
[----:B------:R-:W3:Y:S01]  /*0b10*/  LDC.64 R12, c[0x0][0x380] ;  /* 0x0000e000ff0c7b82 */ /* 0x000ee20000000a00 */
[C---:B-1----:R-:W-:Y:S02]  /*0b20*/  ISETP.GE.AND P2, PT, R14.reuse, UR6, PT ;  /* 0x000000060e007c0c */ /* 0x042fe4000bf46270 */
[C---:B------:R-:W-:Y:S02]  /*0b30*/  ISETP.GE.AND P3, PT, R15.reuse, UR6, PT ;  /* 0x000000060f007c0c */ /* 0x040fe4000bf66270 */
[----:B------:R-:W-:Y:S02]  /*0b40*/  ISETP.GT.AND P2, PT, R14, -0x1, !P2 ;  /* 0xffffffff0e00780c */ /* 0x000fe40005744270 */
[----:B------:R-:W-:Y:S01]  /*0b50*/  ISETP.GT.AND P3, PT, R15, -0x1, !P3 ;  /* 0xffffffff0f00780c */ /* 0x000fe20005f64270 */
[----:B------:R-:W-:Y:S01]  /*0b60*/  IMAD R15, R7, UR6, R14 ;  /* 0x00000006070f7c24 */ /* 0x000fe2000f8e020e */
[----:B------:R-:W-:Y:S01]  /*0b70*/  PLOP3.LUT P2, PT, P1, P2, PT, 0x80, 0x8 ;  /* 0x000000000008781c */ /* 0x000fe20000f45070 */
[----:B--2---:R-:W-:Y:S01]  /*0b80*/  IMAD.WIDE R10, R17, 0x4, R10 ;  /* 0x00000004110a7825 */ /* 0x004fe200078e020a */
[----:B------:R-:W-:-:S03]  /*0b90*/  PLOP3.LUT P3, PT, P1, P3, PT, 0x80, 0x8 ;  /* 0x000000000008781c */ /* 0x000fc60000f67070 */
[----:B---3--:R-:W-:-:S08]  /*0ba0*/  IMAD.WIDE R12, R15, 0x4, R12 ;  /* 0x000000040f0c7825 */ /* 0x008fd000078e020c */
[----:B------:R-:W2:Y:S04]  /*0bb0*/  @P2 LDG.E R15, desc[UR10][R10.64] ;  /* 0x0000000a0a0f2981 */ /* 0x000ea8000c1e1900 */
[----:B------:R-:W2:Y:S04]  /*0bc0*/  @P2 LDG.E R14, desc[UR10][R12.64] ;  /* 0x0000000a0c0e2981 */ /* 0x000ea8000c1e1900 */
[----:B------:R-:W3:Y:S04]  /*0bd0*/  @P3 LDG.E R17, desc[UR10][R10.64+0x4] ;  /* 0x0000040a0a113981 */ /* 0x000ee8000c1e1900 */
[----:B------:R-:W3:Y:S01]  /*0be0*/  @P3 LDG.E R16, desc[UR10][R12.64+0x4] ;  /* 0x0000040a0c103981 */ /* 0x000ee2000c1e1900 */
[----:B------:R-:W-:-:S02]  /*0bf0*/  VIADD R9, R9, 0x2 ;  /* 0x0000000209097836 */ /* 0x000fc40000000000 */
[----:B--2---:R-:W-:-:S04]  /*0c00*/  @P2 FFMA R4, R15, R14, R4 ;  /* 0x0000000e0f042223 */ /* 0x004fc80000000004 */
[----:B---3--:R-:W-:-:S07]  /*0c10*/  @P3 FFMA R4, R17, R16, R4 ;  /* 0x0000001011043223 */ /* 0x008fce0000000004 */
.L_x_4:
[----:B------:R-:W-:Y:S01]  /*0c20*/  IADD3 R14, PT, PT, R6, R9, RZ ;  /* 0x00000009060e7210 */ /* 0x000fe20007ffe0ff */
[----:B------:R-:W-:Y:S03]  /*0c30*/  BSSY.RECONVERGENT B0, `(.L_x_5) ;  /* 0x000000e000007945 */ /* 0x000fe60003800200 */
[----:B0-----:R-:W-:-:S04]  /*0c40*/  ISETP.GE.AND P2, PT, R14, UR12, PT ;  /* 0x0000000c0e007c0c */ /* 0x001fc8000bf46270 */
[----:B------:R-:W-:-:S04]  /*0c50*/  ISETP.GT.AND P2, PT, R14, -0x1, !P2 ;  /* 0xffffffff0e00780c */ /* 0x000fc80005744270 */
[----:B------:R-:W-:-:S13]  /*0c60*/  PLOP3.LUT P2, PT, P1, P2, PT, 0x80, 0x8 ;  /* 0x000000000008781c */ /* 0x000fda0000f45070 */
[----:B------:R-:W-:Y:S05]  /*0c70*/  @!P2 BRA `(.L_x_6) ;  /* 0x000000000024a947 */ /* 0x000fea0003800000 */
[----:B------:R-:W0:Y:S01]  /*0c80*/  LDC.64 R12, c[0x0][0x390] ;  /* 0x0000e400ff0c7b82 */ /* 0x000e220000000a00 */
[----:B------:R-:W-:Y:S02]  /*0c90*/  VIADD R9, R9, UR7 ;  /* 0x0000000709097c36 */ /* 0x000fe40008000000 */
[----:B------:R-:W-:-:S05]  /*0ca0*/  IMAD R7, R7, UR12, R14 ;  /* 0x0000000c07077c24 */ /* 0x000fca000f8e020e */
[----:B------:R-:W1:Y:S01]  /*0cb0*/  LDC.64 R10, c[0x0][0x380] ;  /* 0x0000e000ff0a7b82 */ /* 0x000e620000000a00 */
[----:B0-----:R-:W-:-:S06]  /*0cc0*/  IMAD.WIDE R12, R9, 0x4, R12 ;  /* 0x00000004090c7825 */ /* 0x001fcc00078e020c */
[----:B------:R-:W2:Y:S01]  /*0cd0*/  LDG.E R13, desc[UR10][R12.64] ;  /* 0x0000000a0c0d7981 */ /* 0x000ea2000c1e1900 */
[----:B-1----:R-:W-:-:S06]  /*0ce0*/  IMAD.WIDE R10, R7, 0x4, R10 ;  /* 0x00000004070a7825 */ /* 0x002fcc00078e020a */
[----:B------:R-:W2:Y:S02]  /*0cf0*/  LDG.E R10, desc[UR10][R10.64] ;  /* 0x0000000a0a0a7981 */ /* 0x000ea4000c1e1900 */
[----:B--2---:R-:W-:-:S07]  /*0d00*/  FFMA R4, R13, R10, R4 ;  /* 0x0000000a0d047223 */ /* 0x004fce0000000004 */
.L_x_6:
[----:B------:R-:W-:Y:S05]  /*0d10*/  BSYNC.RECONVERGENT B0 ;  /* 0x0000000000007941 */ /* 0x000fea0003800200 */
.L_x_5:
[----:B------:R-:W-:Y:S02]  /*0d20*/  UISETP.NE.AND UP2, UPT, UR5, UR13, UPT ;  /* 0x0000000d0500728c */ /* 0x000fe4000bf45270 */
[----:B------:R-:W-:-:S07]  /*0d30*/  UIADD3 UR6, UPT, UPT, UR5, 0x1, URZ ;  /* 0x0000000105067890 */ /* 0x000fce000fffe0ff */
[----:B------:R-:W-:Y:S01]  /*0d40*/  UMOV UR5, UR6 ;  /* 0x0000000600057c82 */ /* 0x000fe20008000000 */
[----:B------:R-:W-:Y:S05]  /*0d50*/  BRA.U UP2, `(.L_x_7) ;  /* 0xfffffff5024c7547 */ /* 0x000fea000b83ffff */
[----:B------:R-:W-:Y:S05]  /*0d60*/  BRA.U UP0, `(.L_x_8) ;  /* 0xfffffff500147547 */ /* 0x000fea000b83ffff */
.L_x_0:
[----:B------:R-:W0:Y:S01]  /*0d70*/  LDCU.64 UR6, c[0x0][0x3a0] ;  /* 0x00007400ff0677ac */ /* 0x000e220008000a00 */
[----:B------:R-:W1:Y:S01]  /*0d80*/  LDCU UR5, c[0x0][0x39c] ;  /* 0x00007380ff0577ac */ /* 0x000e620008000800 */
[----:B0-----:R-:W-:-:S04]  /*0d90*/  ISETP.GE.AND P0, PT, R2, UR6, PT ;  /* 0x0000000602007c0c */ /* 0x001fc8000bf06270 */
[----:B------:R-:W-:-:S04]  /*0da0*/  ISETP.GE.OR P0, PT, R3, UR7, P0 ;  /* 0x0000000703007c0c */ /* 0x000fc80008706670 */
[----:B------:R-:W-:-:S04]  /*0db0*/  ISETP.LT.OR P0, PT, R0, RZ, P0 ;  /* 0x000000ff0000720c */ /* 0x000fc80000701670 */
[----:B-1----:R-:W-:-:S13]  /*0dc0*/  ISETP.GE.OR P0, PT, R0, UR5, P0 ;  /* 0x0000000500007c0c */ /* 0x002fda0008706670 */
[----:B------:R-:W-:Y:S05]  /*0dd0*/  @P0 EXIT ;  /* 0x000000000000094d */ /* 0x000fea0003800000 */
[----:B------:R-:W0:Y:S01]  /*0de0*/  LDC.64 R6, c[0x0][0x388] ;  /* 0x0000e200ff067b82 */ /* 0x000e220000000a00 */
[----:B------:R-:W-:-:S04]  /*0df0*/  IMAD R3, R3, UR6, R2 ;  /* 0x0000000603037c24 */ /* 0x000fc8000f8e0202 */
[----:B------:R-:W-:-:S04]  /*0e00*/  IMAD R3, R3, UR5, R0 ;  /* 0x0000000503037c24 */ /* 0x000fc8000f8e0200 */
[----:B0-----:R-:W-:-:S05]  /*0e10*/  IMAD.WIDE R2, R3, 0x4, R6 ;  /* 0x0000000403027825 */ /* 0x001fca00078e0206 */
[----:B------:R-:W-:Y:S01]  /*0e20*/  STG.E desc[UR10][R2.64], R4 ;  /* 0x0000000402007986 */ /* 0x000fe2000c10190a */
[----:B------:R-:W-:Y:S05]  /*0e30*/  EXIT ;  /* 0x000000000000794d */ /* 0x000fea0003800000 */
.L_x_9:
[----:B------:R-:W-:-:S00]  /*0e40*/  BRA `(.L_x_9) ;  /* 0xfffffffc00fc7947 */ /* 0x000fc0000383ffff */
[----:B------:R-:W-:-:S00]  /*0e50*/  NOP ;  /* 0x0000000000007918 */ /* 0x000fc00000000000 */
        /* <DEDUP_REMOVED lines=10> */
.L_x_10:


//--------------------- .nv.shared.reserved.0     --------------------------
	.section	.nv.shared.reserved.0,"aw",@nobits
	.weak		__nv_reservedSMEM_offset_0_alias
	.size		__nv_reservedSMEM_offset_0_alias, 0, 64
	.other		__nv_reservedSMEM_offset_0_alias,@"STO_CUDA_RESERVED_SHARED STV_DEFAULT"
__nv_reservedSMEM_offset_0_alias:
	.zero		0
	.zero		64


//--------------------- .nv.constant0._Z13conv3d_kernelPfS_S_iiii --------------------------
	.section	.nv.constant0._Z13conv3d_kernelPfS_S_iiii,"a",@progbits
	.sectionflags	@""
	.align	4
.nv.constant0._Z13conv3d_kernelPfS_S_iiii:
	.zero		936


//--------------------- SYMBOLS --------------------------

	.type		.nv.reservedSmem.offset0,@object
	.size		.nv.reservedSmem.offset0,0x4
